//
// Generated by NVIDIA NVVM Compiler
//
// Compiler Build ID: CL-36424714
// Cuda compilation tools, release 13.0, V13.0.88
// Based on NVVM 20.0.0
//

.version 9.0
.target sm_100
.address_size 64

	// .globl	_Z4ssspPSt4pairIiiEPiS2_S2_

.visible .entry _Z4ssspPSt4pairIiiEPiS2_S2_(
	.param .u64 .ptr .align 1 _Z4ssspPSt4pairIiiEPiS2_S2__param_0,
	.param .u64 .ptr .align 1 _Z4ssspPSt4pairIiiEPiS2_S2__param_1,
	.param .u64 .ptr .align 1 _Z4ssspPSt4pairIiiEPiS2_S2__param_2,
	.param .u64 .ptr .align 1 _Z4ssspPSt4pairIiiEPiS2_S2__param_3
)
{
	.reg .pred 	%p<5>;
	.reg .b32 	%r<28>;
	.reg .b64 	%rd<19>;

	ld.param.u64 	%rd7, [_Z4ssspPSt4pairIiiEPiS2_S2__param_0];
	ld.param.u64 	%rd10, [_Z4ssspPSt4pairIiiEPiS2_S2__param_1];
	ld.param.u64 	%rd8, [_Z4ssspPSt4pairIiiEPiS2_S2__param_2];
	ld.param.u64 	%rd9, [_Z4ssspPSt4pairIiiEPiS2_S2__param_3];
	cvta.to.global.u64 	%rd1, %rd10;
	mov.u32 	%r9, %ntid.x;
	mov.u32 	%r10, %ctaid.x;
	mov.u32 	%r11, %tid.x;
	mad.lo.s32 	%r1, %r9, %r10, %r11;
	mul.wide.s32 	%rd11, %r1, 4;
	add.s64 	%rd2, %rd1, %rd11;
	ld.global.u32 	%r12, [%rd2];
	setp.eq.s32 	%p1, %r12, 2147483647;
	@%p1 bra 	$L__BB0_6;
	cvta.to.global.u64 	%rd12, %rd9;
	add.s64 	%rd3, %rd12, %rd11;
	ld.global.u32 	%r27, [%rd3];
	setp.lt.s32 	%p2, %r27, 1;
	@%p2 bra 	$L__BB0_6;
	mul.lo.s32 	%r3, %r1, 10;
	cvta.to.global.u64 	%rd4, %rd7;
	cvta.to.global.u64 	%rd5, %rd8;
	mov.b32 	%r26, 0;
$L__BB0_3:
	add.s32 	%r14, %r26, %r3;
	mul.wide.s32 	%rd14, %r14, 8;
	add.s64 	%rd6, %rd4, %rd14;
	ld.global.u32 	%r15, [%rd6];
	mul.wide.s32 	%rd15, %r15, 4;
	add.s64 	%rd16, %rd1, %rd15;
	ld.global.u32 	%r16, [%rd16];
	ld.global.u32 	%r17, [%rd6+4];
	ld.global.u32 	%r18, [%rd2];
	add.s32 	%r19, %r18, %r17;
	setp.le.s32 	%p3, %r16, %r19;
	@%p3 bra 	$L__BB0_5;
	mov.b32 	%r20, 1;
	st.global.u32 	[%rd5], %r20;
	ld.global.u32 	%r21, [%rd6+4];
	ld.global.u32 	%r22, [%rd2];
	add.s32 	%r23, %r22, %r21;
	ld.global.u32 	%r24, [%rd6];
	mul.wide.s32 	%rd17, %r24, 4;
	add.s64 	%rd18, %rd1, %rd17;
	st.global.u32 	[%rd18], %r23;
	ld.global.u32 	%r27, [%rd3];
$L__BB0_5:
	add.s32 	%r26, %r26, 1;
	setp.lt.s32 	%p4, %r26, %r27;
	@%p4 bra 	$L__BB0_3;
$L__BB0_6:
	ret;

}


// ===== COMPILED SASS (sm_100) =====

	.target	sm_100

	.elftype	@"ET_EXEC"


//--------------------- .note.nv.tkinfo           --------------------------
	.section	.note.nv.tkinfo,"",@"SHT_NOTE"
	.sectionflags	@"SHF_NOTE_NV_TKINFO"
	.tkinfo
        /*0018*/ 	.word	0x00000002
        /*0030*/ 	.string	""
        /*0030*/ 	.string	"ptxas"
        /*0030*/ 	.string	"Cuda compilation tools, release 13.0, V13.0.88"
        /*0030*/ 	.string	"Build cuda_13.0.r13.0/compiler.36424714_0"
        /*0030*/ 	.string	"-arch sm_100 -m 64 "



//--------------------- .note.nv.cuinfo           --------------------------
	.section	.note.nv.cuinfo,"",@"SHT_NOTE"
	.sectionflags	@"SHF_NOTE_NV_CUINFO"
        /*0018*/ 	.short	0x0002
        /*001a*/ 	.short	0x0064
        /*001c*/ 	.short	0x0082
	.zero		2


//--------------------- .nv.info                  --------------------------
	.section	.nv.info,"",@"SHT_CUDA_INFO"
	.align	4


	//----- nvinfo : EIATTR_REGCOUNT
	.align		4
        /*0000*/ 	.byte	0x04, 0x2f
        /*0002*/ 	.short	(.L_1 - .L_0)
	.align		4
.L_0:
        /*0004*/ 	.word	index@(_Z4ssspPSt4pairIiiEPiS2_S2_)
        /*0008*/ 	.word	0x0000001a


	//----- nvinfo : EIATTR_FRAME_SIZE
	.align		4
.L_1:
        /*000c*/ 	.byte	0x04, 0x11
        /*000e*/ 	.short	(.L_3 - .L_2)
	.align		4
.L_2:
        /*0010*/ 	.word	index@(_Z4ssspPSt4pairIiiEPiS2_S2_)
        /*0014*/ 	.word	0x00000000


	//----- nvinfo : EIATTR_MIN_STACK_SIZE
	.align		4
.L_3:
        /*0018*/ 	.byte	0x04, 0x12
        /*001a*/ 	.short	(.L_5 - .L_4)
	.align		4
.L_4:
        /*001c*/ 	.word	index@(_Z4ssspPSt4pairIiiEPiS2_S2_)
        /*0020*/ 	.word	0x00000000
.L_5:


//--------------------- .nv.compat                --------------------------
	.section	.nv.compat,"",@"SHT_CUDA_COMPAT_INFO"
	.align	4
        /*0000*/ 	.byte	0x02, 0x09, 0x00, 0x00, 0x02, 0x02, 0x01, 0x00, 0x02, 0x05, 0x05, 0x00, 0x03, 0x07, 0x01, 0x01
        /*0010*/ 	.byte	0x02, 0x03, 0x00, 0x00, 0x02, 0x06, 0x01, 0x00, 0x04, 0x0b, 0x08, 0x00, 0x09, 0x00, 0x00, 0x00
        /*0020*/ 	.byte	0x00, 0x00, 0x00, 0x00


//--------------------- .nv.info._Z4ssspPSt4pairIiiEPiS2_S2_ --------------------------
	.section	.nv.info._Z4ssspPSt4pairIiiEPiS2_S2_,"",@"SHT_CUDA_INFO"
	.sectionflags	@""
	.align	4


	//----- nvinfo : EIATTR_CUDA_API_VERSION
	.align		4
        /*0000*/ 	.byte	0x04, 0x37
        /*0002*/ 	.short	(.L_7 - .L_6)
.L_6:
        /*0004*/ 	.word	0x00000082


	//----- nvinfo : EIATTR_KPARAM_INFO
	.align		4
.L_7:
        /*0008*/ 	.byte	0x04, 0x17
        /*000a*/ 	.short	(.L_9 - .L_8)
.L_8:
        /*000c*/ 	.word	0x00000000
        /*0010*/ 	.short	0x0003
        /*0012*/ 	.short	0x0018
        /*0014*/ 	.byte	0x00, 0xf5, 0x21, 0x00


	//----- nvinfo : EIATTR_KPARAM_INFO
	.align		4
.L_9:
        /*0018*/ 	.byte	0x04, 0x17
        /*001a*/ 	.short	(.L_11 - .L_10)
.L_10:
        /*001c*/ 	.word	0x00000000
        /*0020*/ 	.short	0x0002
        /*0022*/ 	.short	0x0010
        /*0024*/ 	.byte	0x00, 0xf5, 0x21, 0x00


	//----- nvinfo : EIATTR_KPARAM_INFO
	.align		4
.L_11:
        /*0028*/ 	.byte	0x04, 0x17
        /*002a*/ 	.short	(.L_13 - .L_12)
.L_12:
        /*002c*/ 	.word	0x00000000
        /*0030*/ 	.short	0x0001
        /*0032*/ 	.short	0x0008
        /*0034*/ 	.byte	0x00, 0xf5, 0x21, 0x00


	//----- nvinfo : EIATTR_KPARAM_INFO
	.align		4
.L_13:
        /*0038*/ 	.byte	0x04, 0x17
        /*003a*/ 	.short	(.L_15 - .L_14)
.L_14:
        /*003c*/ 	.word	0x00000000
        /*0040*/ 	.short	0x0000
        /*0042*/ 	.short	0x0000
        /*0044*/ 	.byte	0x00, 0xf5, 0x21, 0x00


	//----- nvinfo : EIATTR_SPARSE_MMA_MASK
	.align		4
.L_15:
        /*0048*/ 	.byte	0x03, 0x50
        /*004a*/ 	.short	0x0000


	//----- nvinfo : EIATTR_MAXREG_COUNT
	.align		4
        /*004c*/ 	.byte	0x03, 0x1b
        /*004e*/ 	.short	0x00ff


	//----- nvinfo : EIATTR_MERCURY_ISA_VERSION
	.align		4
        /*0050*/ 	.byte	0x03, 0x5f
        /*0052*/ 	.short	0x0101


	//----- nvinfo : EIATTR_VRC_CTA_INIT_COUNT
	.align		4
        /*0054*/ 	.byte	0x02, 0x4a
	.zero		1
	.zero		1


	//----- nvinfo : EIATTR_EXIT_INSTR_OFFSETS
	.align		4
        /*0058*/ 	.byte	0x04, 0x1c
        /*005a*/ 	.short	(.L_17 - .L_16)


	//   ....[0]....
.L_16:
        /*005c*/ 	.word	0x000000a0


	//   ....[1]....
        /*0060*/ 	.word	0x000000f0


	//   ....[2]....
        /*0064*/ 	.word	0x000002d0


	//----- nvinfo : EIATTR_CRS_STACK_SIZE
	.align		4
.L_17:
        /*0068*/ 	.byte	0x04, 0x1e
        /*006a*/ 	.short	(.L_19 - .L_18)
.L_18:
        /*006c*/ 	.word	0x00000000


	//----- nvinfo : EIATTR_CBANK_PARAM_SIZE
	.align		4
.L_19:
        /*0070*/ 	.byte	0x03, 0x19
        /*0072*/ 	.short	0x0020


	//----- nvinfo : EIATTR_PARAM_CBANK
	.align		4
        /*0074*/ 	.byte	0x04, 0x0a
        /*0076*/ 	.short	(.L_21 - .L_20)
	.align		4
.L_20:
        /*0078*/ 	.word	index@(.nv.constant0._Z4ssspPSt4pairIiiEPiS2_S2_)
        /*007c*/ 	.short	0x0380
        /*007e*/ 	.short	0x0020


	//----- nvinfo : EIATTR_SW_WAR
	.align		4
.L_21:
        /*0080*/ 	.byte	0x04, 0x36
        /*0082*/ 	.short	(.L_23 - .L_22)
.L_22:
        /*0084*/ 	.word	0x00000008
.L_23:


//--------------------- .nv.callgraph             --------------------------
	.section	.nv.callgraph,"",@"SHT_CUDA_CALLGRAPH"
	.align	4
	.sectionentsize	8
	.align		4
        /*0000*/ 	.word	0x00000000
	.align		4
        /*0004*/ 	.word	0xffffffff
	.align		4
        /*0008*/ 	.word	0x00000000
	.align		4
        /*000c*/ 	.word	0xfffffffe
	.align		4
        /*0010*/ 	.word	0x00000000
	.align		4
        /*0014*/ 	.word	0xfffffffd
	.align		4
        /*0018*/ 	.word	0x00000000
	.align		4
        /*001c*/ 	.word	0xfffffffc


//--------------------- .text._Z4ssspPSt4pairIiiEPiS2_S2_ --------------------------
	.section	.text._Z4ssspPSt4pairIiiEPiS2_S2_,"ax",@progbits
	.align	128
        .global         _Z4ssspPSt4pairIiiEPiS2_S2_
        .type           _Z4ssspPSt4pairIiiEPiS2_S2_,@function
        .size           _Z4ssspPSt4pairIiiEPiS2_S2_,(.L_x_4 - _Z4ssspPSt4pairIiiEPiS2_S2_)
        .other          _Z4ssspPSt4pairIiiEPiS2_S2_,@"STO_CUDA_ENTRY STV_DEFAULT"
_Z4ssspPSt4pairIiiEPiS2_S2_:
.text._Z4ssspPSt4pairIiiEPiS2_S2_:
[----:B------:R-:W-:Y:S01]  /*0000*/  LDC R1, c[0x0][0x37c] ;  /* 0x0000df00ff017b82 */ /* 0x000fe20000000800 */
[----:B------:R-:W0:Y:S07]  /*0010*/  S2R R0, SR_CTAID.X ;  /* 0x0000000000007919 */ /* 0x000e2e0000002500 */
[----:B------:R-:W1:Y:S01]  /*0020*/  LDC.64 R2, c[0x0][0x388] ;  /* 0x0000e200ff027b82 */ /* 0x000e620000000a00 */
[----:B------:R-:W0:Y:S01]  /*0030*/  LDCU UR6, c[0x0][0x360] ;  /* 0x00006c00ff0677ac */ /* 0x000e220008000800 */
[----:B------:R-:W0:Y:S01]  /*0040*/  S2R R5, SR_TID.X ;  /* 0x0000000000057919 */ /* 0x000e220000002100 */
[----:B------:R-:W2:Y:S01]  /*0050*/  LDCU.64 UR4, c[0x0][0x358] ;  /* 0x00006b00ff0477ac */ /* 0x000ea20008000a00 */
[----:B0-----:R-:W-:-:S04]  /*0060*/  IMAD R0, R0, UR6, R5 ;  /* 0x0000000600007c24 */ /* 0x001fc8000f8e0205 */
[----:B-1----:R-:W-:-:S05]  /*0070*/  IMAD.WIDE R2, R0, 0x4, R2 ;  /* 0x0000000400027825 */ /* 0x002fca00078e0202 */
[----:B--2---:R-:W2:Y:S02]  /*0080*/  LDG.E R4, desc[UR4][R2.64] ;  /* 0x0000000402047981 */ /* 0x004ea4000c1e1900 */
[----:B--2---:R-:W-:-:S13]  /*0090*/  ISETP.NE.AND P0, PT, R4, 0x7fffffff, PT ;  /* 0x7fffffff0400780c */ /* 0x004fda0003f05270 */
[----:B------:R-:W-:Y:S05]  /*00a0*/  @!P0 EXIT ;  /* 0x000000000000894d */ /* 0x000fea0003800000 */
[----:B------:R-:W0:Y:S02]  /*00b0*/  LDC.64 R4, c[0x0][0x398] ;  /* 0x0000e600ff047b82 */ /* 0x000e240000000a00 */
[----:B0-----:R-:W-:-:S05]  /*00c0*/  IMAD.WIDE R4, R0, 0x4, R4 ;  /* 0x0000000400047825 */ /* 0x001fca00078e0204 */
[----:B------:R-:W2:Y:S02]  /*00d0*/  LDG.E R10, desc[UR4][R4.64] ;  /* 0x00000004040a7981 */ /* 0x000ea4000c1e1900 */
[----:B--2---:R-:W-:-:S13]  /*00e0*/  ISETP.GE.AND P0, PT, R10, 0x1, PT ;  /* 0x000000010a00780c */ /* 0x004fda0003f06270 */
[----:B------:R-:W-:Y:S05]  /*00f0*/  @!P0 EXIT ;  /* 0x000000000000894d */ /* 0x000fea0003800000 */
[----:B------:R-:W0:Y:S01]  /*0100*/  LDC.64 R6, c[0x0][0x380] ;  /* 0x0000e000ff067b82 */ /* 0x000e220000000a00 */
[----:B------:R-:W-:Y:S01]  /*0110*/  HFMA2 R13, -RZ, RZ, 0, 0 ;  /* 0x00000000ff0d7431 */ /* 0x000fe200000001ff */
[----:B------:R-:W-:-:S06]  /*0120*/  MOV R12, R10 ;  /* 0x0000000a000c7202 */ /* 0x000fcc0000000f00 */
[----:B------:R-:W1:Y:S02]  /*0130*/  LDC.64 R8, c[0x0][0x388] ;  /* 0x0000e200ff087b82 */ /* 0x000e640000000a00 */
.L_x_2:
[----:B------:R-:W-:Y:S01]  /*0140*/  IMAD R11, R0, 0xa, R13 ;  /* 0x0000000a000b7824 */ /* 0x000fe200078e020d */
[----:B0-----:R-:W2:Y:S03]  /*0150*/  LDG.E R17, desc[UR4][R2.64] ;  /* 0x0000000402117981 */ /* 0x001ea6000c1e1900 */
[----:B0-----:R-:W-:-:S05]  /*0160*/  IMAD.WIDE R10, R11, 0x8, R6 ;  /* 0x000000080b0a7825 */ /* 0x001fca00078e0206 */
[----:B------:R-:W1:Y:S04]  /*0170*/  LDG.E R15, desc[UR4][R10.64] ;  /* 0x000000040a0f7981 */ /* 0x000e68000c1e1900 */
[----:B------:R-:W2:Y:S01]  /*0180*/  LDG.E R16, desc[UR4][R10.64+0x4] ;  /* 0x000004040a107981 */ /* 0x000ea2000c1e1900 */
[----:B-1----:R-:W-:-:S06]  /*0190*/  IMAD.WIDE R14, R15, 0x4, R8 ;  /* 0x000000040f0e7825 */ /* 0x002fcc00078e0208 */
[----:B------:R-:W3:Y:S01]  /*01a0*/  LDG.E R14, desc[UR4][R14.64] ;  /* 0x000000040e0e7981 */ /* 0x000ee2000c1e1900 */
[----:B--2---:R-:W-:Y:S01]  /*01b0*/  IADD3 R17, PT, PT, R16, R17, RZ ;  /* 0x0000001110117210 */ /* 0x004fe20007ffe0ff */
[----:B------:R-:W-:Y:S01]  /*01c0*/  BSSY.RECONVERGENT B0, `(.L_x_0) ;  /* 0x000000e000007945 */ /* 0x000fe20003800200 */
[----:B------:R-:W-:Y:S02]  /*01d0*/  IADD3 R13, PT, PT, R13, 0x1, RZ ;  /* 0x000000010d0d7810 */ /* 0x000fe40007ffe0ff */
[----:B---3--:R-:W-:-:S13]  /*01e0*/  ISETP.GT.AND P0, PT, R14, R17, PT ;  /* 0x000000110e00720c */ /* 0x008fda0003f04270 */
[----:B------:R-:W-:Y:S05]  /*01f0*/  @!P0 BRA `(.L_x_1) ;  /* 0x0000000000288947 */ /* 0x000fea0003800000 */
[----:B------:R-:W0:Y:S01]  /*0200*/  LDC.64 R14, c[0x0][0x390] ;  /* 0x0000e400ff0e7b82 */ /* 0x000e220000000a00 */
[----:B------:R-:W-:-:S05]  /*0210*/  HFMA2 R23, -RZ, RZ, 0, 5.9604644775390625e-08 ;  /* 0x00000001ff177431 */ /* 0x000fca00000001ff */
[----:B0-----:R0:W-:Y:S04]  /*0220*/  STG.E desc[UR4][R14.64], R23 ;  /* 0x000000170e007986 */ /* 0x0011e8000c101904 */
[----:B------:R-:W2:Y:S04]  /*0230*/  LDG.E R12, desc[UR4][R10.64+0x4] ;  /* 0x000004040a0c7981 */ /* 0x000ea8000c1e1900 */
[----:B------:R-:W2:Y:S04]  /*0240*/  LDG.E R17, desc[UR4][R2.64] ;  /* 0x0000000402117981 */ /* 0x000ea8000c1e1900 */
[----:B------:R-:W3:Y:S01]  /*0250*/  LDG.E R21, desc[UR4][R10.64] ;  /* 0x000000040a157981 */ /* 0x000ee2000c1e1900 */
[----:B--2---:R-:W-:Y:S01]  /*0260*/  IADD3 R19, PT, PT, R12, R17, RZ ;  /* 0x000000110c137210 */ /* 0x004fe20007ffe0ff */
[----:B---3--:R-:W-:-:S05]  /*0270*/  IMAD.WIDE R16, R21, 0x4, R8 ;  /* 0x0000000415107825 */ /* 0x008fca00078e0208 */
[----:B------:R0:W-:Y:S04]  /*0280*/  STG.E desc[UR4][R16.64], R19 ;  /* 0x0000001310007986 */ /* 0x0001e8000c101904 */
[----:B------:R0:W5:Y:S02]  /*0290*/  LDG.E R12, desc[UR4][R4.64] ;  /* 0x00000004040c7981 */ /* 0x000164000c1e1900 */
.L_x_1:
[----:B------:R-:W-:Y:S05]  /*02a0*/  BSYNC.RECONVERGENT B0 ;  /* 0x0000000000007941 */ /* 0x000fea0003800200 */
.L_x_0:
[----:B-----5:R-:W-:-:S13]  /*02b0*/  ISETP.GE.AND P0, PT, R13, R12, PT ;  /* 0x0000000c0d00720c */ /* 0x020fda0003f06270 */
[----:B------:R-:W-:Y:S05]  /*02c0*/  @!P0 BRA `(.L_x_2) ;  /* 0xfffffffc009c8947 */ /* 0x000fea000383ffff */
[----:B------:R-:W-:Y:S05]  /*02d0*/  EXIT ;  /* 0x000000000000794d */ /* 0x000fea0003800000 */
.L_x_3:
[----:B------:R-:W-:-:S00]  /*02e0*/  BRA `(.L_x_3) ;  /* 0xfffffffc00fc7947 */ /* 0x000fc0000383ffff */
[----:B------:R-:W-:-:S00]  /*02f0*/  NOP ;  /* 0x0000000000007918 */ /* 0x000fc00000000000 */
        /* <DEDUP_REMOVED lines=8> */
.L_x_4:


//--------------------- .nv.shared.reserved.0     --------------------------
	.section	.nv.shared.reserved.0,"aw",@nobits
	.weak		__nv_reservedSMEM_offset_0_alias
	.size		__nv_reservedSMEM_offset_0_alias, 0, 64
	.other		__nv_reservedSMEM_offset_0_alias,@"STO_CUDA_RESERVED_SHARED STV_DEFAULT"
__nv_reservedSMEM_offset_0_alias:
	.zero		0
	.zero		64


//--------------------- .nv.constant0._Z4ssspPSt4pairIiiEPiS2_S2_ --------------------------
	.section	.nv.constant0._Z4ssspPSt4pairIiiEPiS2_S2_,"a",@progbits
	.sectionflags	@""
	.align	4
.nv.constant0._Z4ssspPSt4pairIiiEPiS2_S2_:
	.zero		928


//--------------------- SYMBOLS --------------------------

	.type		.nv.reservedSmem.offset0,@object
	.size		.nv.reservedSmem.offset0,0x4
